//
// Generated by NVIDIA NVVM Compiler
//
// Compiler Build ID: CL-36424714
// Cuda compilation tools, release 13.0, V13.0.88
// Based on NVVM 20.0.0
//

.version 9.0
.target sm_100
.address_size 64

	// .globl	Kmed

.visible .entry Kmed(
	.param .u64 .ptr .align 1 Kmed_param_0,
	.param .u64 .ptr .align 1 Kmed_param_1,
	.param .u64 .ptr .align 1 Kmed_param_2,
	.param .u64 .ptr .align 1 Kmed_param_3,
	.param .u32 Kmed_param_4
)
{
	.reg .pred 	%p<26>;
	.reg .b32 	%r<29>;
	.reg .b64 	%rd<61>;
	.reg .b64 	%fd<343>;

	ld.param.u64 	%rd14, [Kmed_param_0];
	ld.param.u64 	%rd16, [Kmed_param_1];
	ld.param.u64 	%rd17, [Kmed_param_2];
	ld.param.u64 	%rd15, [Kmed_param_3];
	ld.param.u32 	%r14, [Kmed_param_4];
	cvta.to.global.u64 	%rd1, %rd17;
	cvta.to.global.u64 	%rd2, %rd16;
	cvta.to.global.u64 	%rd3, %rd14;
	cvta.to.global.u64 	%rd4, %rd15;
	mov.u32 	%r15, %ctaid.y;
	mov.u32 	%r16, %ntid.y;
	mov.u32 	%r17, %tid.y;
	mad.lo.s32 	%r1, %r15, %r16, %r17;
	mov.u32 	%r18, %ctaid.x;
	mov.u32 	%r19, %ntid.x;
	mov.u32 	%r20, %tid.x;
	mad.lo.s32 	%r2, %r18, %r19, %r20;
	max.s32 	%r21, %r1, %r2;
	setp.ge.s32 	%p1, %r21, %r14;
	@%p1 bra 	$L__BB0_14;
	setp.eq.s32 	%p2, %r1, %r2;
	@%p2 bra 	$L__BB0_15;
	mul.wide.u32 	%rd18, %r1, 8;
	add.s64 	%rd19, %rd3, %rd18;
	ld.global.f64 	%fd1, [%rd19];
	add.s64 	%rd20, %rd2, %rd18;
	ld.global.f64 	%fd2, [%rd20];
	add.s64 	%rd21, %rd1, %rd18;
	ld.global.f64 	%fd3, [%rd21];
	mul.wide.s32 	%rd22, %r2, 8;
	add.s64 	%rd23, %rd3, %rd22;
	ld.global.f64 	%fd4, [%rd23];
	add.s64 	%rd24, %rd2, %rd22;
	ld.global.f64 	%fd5, [%rd24];
	add.s64 	%rd25, %rd1, %rd22;
	ld.global.f64 	%fd6, [%rd25];
	setp.lt.u32 	%p3, %r14, 8;
	mov.f64 	%fd342, 0d0000000000000000;
	mov.b32 	%r26, 0;
	@%p3 bra 	$L__BB0_5;
	and.b32  	%r26, %r14, 2147483640;
	neg.s32 	%r25, %r26;
	add.s64 	%rd60, %rd3, 32;
	add.s64 	%rd59, %rd2, 32;
	add.s64 	%rd58, %rd1, 32;
	mov.f64 	%fd342, 0d0000000000000000;
$L__BB0_4:
	.pragma "nounroll";
	ld.global.f64 	%fd22, [%rd60+-32];
	sub.f64 	%fd23, %fd1, %fd22;
	abs.f64 	%fd24, %fd23;
	ld.global.f64 	%fd25, [%rd59+-32];
	sub.f64 	%fd26, %fd2, %fd25;
	abs.f64 	%fd27, %fd26;
	add.f64 	%fd28, %fd24, %fd27;
	ld.global.f64 	%fd29, [%rd58+-32];
	sub.f64 	%fd30, %fd3, %fd29;
	abs.f64 	%fd31, %fd30;
	add.f64 	%fd32, %fd28, %fd31;
	sub.f64 	%fd33, %fd4, %fd22;
	abs.f64 	%fd34, %fd33;
	sub.f64 	%fd35, %fd5, %fd25;
	abs.f64 	%fd36, %fd35;
	add.f64 	%fd37, %fd34, %fd36;
	sub.f64 	%fd38, %fd6, %fd29;
	abs.f64 	%fd39, %fd38;
	add.f64 	%fd40, %fd37, %fd39;
	setp.lt.f64 	%p4, %fd32, %fd40;
	selp.f64 	%fd41, %fd32, %fd40, %p4;
	add.f64 	%fd42, %fd342, %fd41;
	ld.global.f64 	%fd43, [%rd60+-24];
	sub.f64 	%fd44, %fd1, %fd43;
	abs.f64 	%fd45, %fd44;
	ld.global.f64 	%fd46, [%rd59+-24];
	sub.f64 	%fd47, %fd2, %fd46;
	abs.f64 	%fd48, %fd47;
	add.f64 	%fd49, %fd45, %fd48;
	ld.global.f64 	%fd50, [%rd58+-24];
	sub.f64 	%fd51, %fd3, %fd50;
	abs.f64 	%fd52, %fd51;
	add.f64 	%fd53, %fd49, %fd52;
	sub.f64 	%fd54, %fd4, %fd43;
	abs.f64 	%fd55, %fd54;
	sub.f64 	%fd56, %fd5, %fd46;
	abs.f64 	%fd57, %fd56;
	add.f64 	%fd58, %fd55, %fd57;
	sub.f64 	%fd59, %fd6, %fd50;
	abs.f64 	%fd60, %fd59;
	add.f64 	%fd61, %fd58, %fd60;
	setp.lt.f64 	%p5, %fd53, %fd61;
	selp.f64 	%fd62, %fd53, %fd61, %p5;
	add.f64 	%fd63, %fd42, %fd62;
	ld.global.f64 	%fd64, [%rd60+-16];
	sub.f64 	%fd65, %fd1, %fd64;
	abs.f64 	%fd66, %fd65;
	ld.global.f64 	%fd67, [%rd59+-16];
	sub.f64 	%fd68, %fd2, %fd67;
	abs.f64 	%fd69, %fd68;
	add.f64 	%fd70, %fd66, %fd69;
	ld.global.f64 	%fd71, [%rd58+-16];
	sub.f64 	%fd72, %fd3, %fd71;
	abs.f64 	%fd73, %fd72;
	add.f64 	%fd74, %fd70, %fd73;
	sub.f64 	%fd75, %fd4, %fd64;
	abs.f64 	%fd76, %fd75;
	sub.f64 	%fd77, %fd5, %fd67;
	abs.f64 	%fd78, %fd77;
	add.f64 	%fd79, %fd76, %fd78;
	sub.f64 	%fd80, %fd6, %fd71;
	abs.f64 	%fd81, %fd80;
	add.f64 	%fd82, %fd79, %fd81;
	setp.lt.f64 	%p6, %fd74, %fd82;
	selp.f64 	%fd83, %fd74, %fd82, %p6;
	add.f64 	%fd84, %fd63, %fd83;
	ld.global.f64 	%fd85, [%rd60+-8];
	sub.f64 	%fd86, %fd1, %fd85;
	abs.f64 	%fd87, %fd86;
	ld.global.f64 	%fd88, [%rd59+-8];
	sub.f64 	%fd89, %fd2, %fd88;
	abs.f64 	%fd90, %fd89;
	add.f64 	%fd91, %fd87, %fd90;
	ld.global.f64 	%fd92, [%rd58+-8];
	sub.f64 	%fd93, %fd3, %fd92;
	abs.f64 	%fd94, %fd93;
	add.f64 	%fd95, %fd91, %fd94;
	sub.f64 	%fd96, %fd4, %fd85;
	abs.f64 	%fd97, %fd96;
	sub.f64 	%fd98, %fd5, %fd88;
	abs.f64 	%fd99, %fd98;
	add.f64 	%fd100, %fd97, %fd99;
	sub.f64 	%fd101, %fd6, %fd92;
	abs.f64 	%fd102, %fd101;
	add.f64 	%fd103, %fd100, %fd102;
	setp.lt.f64 	%p7, %fd95, %fd103;
	selp.f64 	%fd104, %fd95, %fd103, %p7;
	add.f64 	%fd105, %fd84, %fd104;
	ld.global.f64 	%fd106, [%rd60];
	sub.f64 	%fd107, %fd1, %fd106;
	abs.f64 	%fd108, %fd107;
	ld.global.f64 	%fd109, [%rd59];
	sub.f64 	%fd110, %fd2, %fd109;
	abs.f64 	%fd111, %fd110;
	add.f64 	%fd112, %fd108, %fd111;
	ld.global.f64 	%fd113, [%rd58];
	sub.f64 	%fd114, %fd3, %fd113;
	abs.f64 	%fd115, %fd114;
	add.f64 	%fd116, %fd112, %fd115;
	sub.f64 	%fd117, %fd4, %fd106;
	abs.f64 	%fd118, %fd117;
	sub.f64 	%fd119, %fd5, %fd109;
	abs.f64 	%fd120, %fd119;
	add.f64 	%fd121, %fd118, %fd120;
	sub.f64 	%fd122, %fd6, %fd113;
	abs.f64 	%fd123, %fd122;
	add.f64 	%fd124, %fd121, %fd123;
	setp.lt.f64 	%p8, %fd116, %fd124;
	selp.f64 	%fd125, %fd116, %fd124, %p8;
	add.f64 	%fd126, %fd105, %fd125;
	ld.global.f64 	%fd127, [%rd60+8];
	sub.f64 	%fd128, %fd1, %fd127;
	abs.f64 	%fd129, %fd128;
	ld.global.f64 	%fd130, [%rd59+8];
	sub.f64 	%fd131, %fd2, %fd130;
	abs.f64 	%fd132, %fd131;
	add.f64 	%fd133, %fd129, %fd132;
	ld.global.f64 	%fd134, [%rd58+8];
	sub.f64 	%fd135, %fd3, %fd134;
	abs.f64 	%fd136, %fd135;
	add.f64 	%fd137, %fd133, %fd136;
	sub.f64 	%fd138, %fd4, %fd127;
	abs.f64 	%fd139, %fd138;
	sub.f64 	%fd140, %fd5, %fd130;
	abs.f64 	%fd141, %fd140;
	add.f64 	%fd142, %fd139, %fd141;
	sub.f64 	%fd143, %fd6, %fd134;
	abs.f64 	%fd144, %fd143;
	add.f64 	%fd145, %fd142, %fd144;
	setp.lt.f64 	%p9, %fd137, %fd145;
	selp.f64 	%fd146, %fd137, %fd145, %p9;
	add.f64 	%fd147, %fd126, %fd146;
	ld.global.f64 	%fd148, [%rd60+16];
	sub.f64 	%fd149, %fd1, %fd148;
	abs.f64 	%fd150, %fd149;
	ld.global.f64 	%fd151, [%rd59+16];
	sub.f64 	%fd152, %fd2, %fd151;
	abs.f64 	%fd153, %fd152;
	add.f64 	%fd154, %fd150, %fd153;
	ld.global.f64 	%fd155, [%rd58+16];
	sub.f64 	%fd156, %fd3, %fd155;
	abs.f64 	%fd157, %fd156;
	add.f64 	%fd158, %fd154, %fd157;
	sub.f64 	%fd159, %fd4, %fd148;
	abs.f64 	%fd160, %fd159;
	sub.f64 	%fd161, %fd5, %fd151;
	abs.f64 	%fd162, %fd161;
	add.f64 	%fd163, %fd160, %fd162;
	sub.f64 	%fd164, %fd6, %fd155;
	abs.f64 	%fd165, %fd164;
	add.f64 	%fd166, %fd163, %fd165;
	setp.lt.f64 	%p10, %fd158, %fd166;
	selp.f64 	%fd167, %fd158, %fd166, %p10;
	add.f64 	%fd168, %fd147, %fd167;
	ld.global.f64 	%fd169, [%rd60+24];
	sub.f64 	%fd170, %fd1, %fd169;
	abs.f64 	%fd171, %fd170;
	ld.global.f64 	%fd172, [%rd59+24];
	sub.f64 	%fd173, %fd2, %fd172;
	abs.f64 	%fd174, %fd173;
	add.f64 	%fd175, %fd171, %fd174;
	ld.global.f64 	%fd176, [%rd58+24];
	sub.f64 	%fd177, %fd3, %fd176;
	abs.f64 	%fd178, %fd177;
	add.f64 	%fd179, %fd175, %fd178;
	sub.f64 	%fd180, %fd4, %fd169;
	abs.f64 	%fd181, %fd180;
	sub.f64 	%fd182, %fd5, %fd172;
	abs.f64 	%fd183, %fd182;
	add.f64 	%fd184, %fd181, %fd183;
	sub.f64 	%fd185, %fd6, %fd176;
	abs.f64 	%fd186, %fd185;
	add.f64 	%fd187, %fd184, %fd186;
	setp.lt.f64 	%p11, %fd179, %fd187;
	selp.f64 	%fd188, %fd179, %fd187, %p11;
	add.f64 	%fd342, %fd168, %fd188;
	add.s32 	%r25, %r25, 8;
	add.s64 	%rd60, %rd60, 64;
	add.s64 	%rd59, %rd59, 64;
	add.s64 	%rd58, %rd58, 64;
	setp.ne.s32 	%p12, %r25, 0;
	@%p12 bra 	$L__BB0_4;
$L__BB0_5:
	and.b32  	%r8, %r14, 7;
	setp.eq.s32 	%p13, %r8, 0;
	@%p13 bra 	$L__BB0_13;
	setp.lt.u32 	%p14, %r8, 4;
	@%p14 bra 	$L__BB0_8;
	ld.param.u64 	%rd54, [Kmed_param_0];
	cvta.to.global.u64 	%rd26, %rd54;
	mul.wide.u32 	%rd27, %r26, 8;
	add.s64 	%rd28, %rd26, %rd27;
	ld.global.f64 	%fd190, [%rd28];
	sub.f64 	%fd191, %fd1, %fd190;
	abs.f64 	%fd192, %fd191;
	add.s64 	%rd29, %rd2, %rd27;
	ld.global.f64 	%fd193, [%rd29];
	sub.f64 	%fd194, %fd2, %fd193;
	abs.f64 	%fd195, %fd194;
	add.f64 	%fd196, %fd192, %fd195;
	add.s64 	%rd30, %rd1, %rd27;
	ld.global.f64 	%fd197, [%rd30];
	sub.f64 	%fd198, %fd3, %fd197;
	abs.f64 	%fd199, %fd198;
	add.f64 	%fd200, %fd196, %fd199;
	sub.f64 	%fd201, %fd4, %fd190;
	abs.f64 	%fd202, %fd201;
	sub.f64 	%fd203, %fd5, %fd193;
	abs.f64 	%fd204, %fd203;
	add.f64 	%fd205, %fd202, %fd204;
	sub.f64 	%fd206, %fd6, %fd197;
	abs.f64 	%fd207, %fd206;
	add.f64 	%fd208, %fd205, %fd207;
	setp.lt.f64 	%p15, %fd200, %fd208;
	selp.f64 	%fd209, %fd200, %fd208, %p15;
	add.f64 	%fd210, %fd342, %fd209;
	ld.global.f64 	%fd211, [%rd28+8];
	sub.f64 	%fd212, %fd1, %fd211;
	abs.f64 	%fd213, %fd212;
	ld.global.f64 	%fd214, [%rd29+8];
	sub.f64 	%fd215, %fd2, %fd214;
	abs.f64 	%fd216, %fd215;
	add.f64 	%fd217, %fd213, %fd216;
	ld.global.f64 	%fd218, [%rd30+8];
	sub.f64 	%fd219, %fd3, %fd218;
	abs.f64 	%fd220, %fd219;
	add.f64 	%fd221, %fd217, %fd220;
	sub.f64 	%fd222, %fd4, %fd211;
	abs.f64 	%fd223, %fd222;
	sub.f64 	%fd224, %fd5, %fd214;
	abs.f64 	%fd225, %fd224;
	add.f64 	%fd226, %fd223, %fd225;
	sub.f64 	%fd227, %fd6, %fd218;
	abs.f64 	%fd228, %fd227;
	add.f64 	%fd229, %fd226, %fd228;
	setp.lt.f64 	%p16, %fd221, %fd229;
	selp.f64 	%fd230, %fd221, %fd229, %p16;
	add.f64 	%fd231, %fd210, %fd230;
	ld.global.f64 	%fd232, [%rd28+16];
	sub.f64 	%fd233, %fd1, %fd232;
	abs.f64 	%fd234, %fd233;
	ld.global.f64 	%fd235, [%rd29+16];
	sub.f64 	%fd236, %fd2, %fd235;
	abs.f64 	%fd237, %fd236;
	add.f64 	%fd238, %fd234, %fd237;
	ld.global.f64 	%fd239, [%rd30+16];
	sub.f64 	%fd240, %fd3, %fd239;
	abs.f64 	%fd241, %fd240;
	add.f64 	%fd242, %fd238, %fd241;
	sub.f64 	%fd243, %fd4, %fd232;
	abs.f64 	%fd244, %fd243;
	sub.f64 	%fd245, %fd5, %fd235;
	abs.f64 	%fd246, %fd245;
	add.f64 	%fd247, %fd244, %fd246;
	sub.f64 	%fd248, %fd6, %fd239;
	abs.f64 	%fd249, %fd248;
	add.f64 	%fd250, %fd247, %fd249;
	setp.lt.f64 	%p17, %fd242, %fd250;
	selp.f64 	%fd251, %fd242, %fd250, %p17;
	add.f64 	%fd252, %fd231, %fd251;
	ld.global.f64 	%fd253, [%rd28+24];
	sub.f64 	%fd254, %fd1, %fd253;
	abs.f64 	%fd255, %fd254;
	ld.global.f64 	%fd256, [%rd29+24];
	sub.f64 	%fd257, %fd2, %fd256;
	abs.f64 	%fd258, %fd257;
	add.f64 	%fd259, %fd255, %fd258;
	ld.global.f64 	%fd260, [%rd30+24];
	sub.f64 	%fd261, %fd3, %fd260;
	abs.f64 	%fd262, %fd261;
	add.f64 	%fd263, %fd259, %fd262;
	sub.f64 	%fd264, %fd4, %fd253;
	abs.f64 	%fd265, %fd264;
	sub.f64 	%fd266, %fd5, %fd256;
	abs.f64 	%fd267, %fd266;
	add.f64 	%fd268, %fd265, %fd267;
	sub.f64 	%fd269, %fd6, %fd260;
	abs.f64 	%fd270, %fd269;
	add.f64 	%fd271, %fd268, %fd270;
	setp.lt.f64 	%p18, %fd263, %fd271;
	selp.f64 	%fd272, %fd263, %fd271, %p18;
	add.f64 	%fd342, %fd252, %fd272;
	add.s32 	%r26, %r26, 4;
$L__BB0_8:
	and.b32  	%r11, %r14, 3;
	setp.eq.s32 	%p19, %r11, 0;
	@%p19 bra 	$L__BB0_13;
	setp.eq.s32 	%p20, %r11, 1;
	@%p20 bra 	$L__BB0_11;
	ld.param.u64 	%rd55, [Kmed_param_0];
	cvta.to.global.u64 	%rd31, %rd55;
	mul.wide.u32 	%rd32, %r26, 8;
	add.s64 	%rd33, %rd31, %rd32;
	ld.global.f64 	%fd274, [%rd33];
	sub.f64 	%fd275, %fd1, %fd274;
	abs.f64 	%fd276, %fd275;
	add.s64 	%rd34, %rd2, %rd32;
	ld.global.f64 	%fd277, [%rd34];
	sub.f64 	%fd278, %fd2, %fd277;
	abs.f64 	%fd279, %fd278;
	add.f64 	%fd280, %fd276, %fd279;
	add.s64 	%rd35, %rd1, %rd32;
	ld.global.f64 	%fd281, [%rd35];
	sub.f64 	%fd282, %fd3, %fd281;
	abs.f64 	%fd283, %fd282;
	add.f64 	%fd284, %fd280, %fd283;
	sub.f64 	%fd285, %fd4, %fd274;
	abs.f64 	%fd286, %fd285;
	sub.f64 	%fd287, %fd5, %fd277;
	abs.f64 	%fd288, %fd287;
	add.f64 	%fd289, %fd286, %fd288;
	sub.f64 	%fd290, %fd6, %fd281;
	abs.f64 	%fd291, %fd290;
	add.f64 	%fd292, %fd289, %fd291;
	setp.lt.f64 	%p21, %fd284, %fd292;
	selp.f64 	%fd293, %fd284, %fd292, %p21;
	add.f64 	%fd294, %fd342, %fd293;
	ld.global.f64 	%fd295, [%rd33+8];
	sub.f64 	%fd296, %fd1, %fd295;
	abs.f64 	%fd297, %fd296;
	ld.global.f64 	%fd298, [%rd34+8];
	sub.f64 	%fd299, %fd2, %fd298;
	abs.f64 	%fd300, %fd299;
	add.f64 	%fd301, %fd297, %fd300;
	ld.global.f64 	%fd302, [%rd35+8];
	sub.f64 	%fd303, %fd3, %fd302;
	abs.f64 	%fd304, %fd303;
	add.f64 	%fd305, %fd301, %fd304;
	sub.f64 	%fd306, %fd4, %fd295;
	abs.f64 	%fd307, %fd306;
	sub.f64 	%fd308, %fd5, %fd298;
	abs.f64 	%fd309, %fd308;
	add.f64 	%fd310, %fd307, %fd309;
	sub.f64 	%fd311, %fd6, %fd302;
	abs.f64 	%fd312, %fd311;
	add.f64 	%fd313, %fd310, %fd312;
	setp.lt.f64 	%p22, %fd305, %fd313;
	selp.f64 	%fd314, %fd305, %fd313, %p22;
	add.f64 	%fd342, %fd294, %fd314;
	add.s32 	%r26, %r26, 2;
$L__BB0_11:
	and.b32  	%r24, %r14, 1;
	setp.eq.b32 	%p23, %r24, 1;
	not.pred 	%p24, %p23;
	@%p24 bra 	$L__BB0_13;
	ld.param.u64 	%rd56, [Kmed_param_0];
	cvta.to.global.u64 	%rd36, %rd56;
	mul.wide.u32 	%rd37, %r26, 8;
	add.s64 	%rd38, %rd36, %rd37;
	ld.global.f64 	%fd315, [%rd38];
	sub.f64 	%fd316, %fd1, %fd315;
	abs.f64 	%fd317, %fd316;
	add.s64 	%rd39, %rd2, %rd37;
	ld.global.f64 	%fd318, [%rd39];
	sub.f64 	%fd319, %fd2, %fd318;
	abs.f64 	%fd320, %fd319;
	add.f64 	%fd321, %fd317, %fd320;
	add.s64 	%rd40, %rd1, %rd37;
	ld.global.f64 	%fd322, [%rd40];
	sub.f64 	%fd323, %fd3, %fd322;
	abs.f64 	%fd324, %fd323;
	add.f64 	%fd325, %fd321, %fd324;
	sub.f64 	%fd326, %fd4, %fd315;
	abs.f64 	%fd327, %fd326;
	sub.f64 	%fd328, %fd5, %fd318;
	abs.f64 	%fd329, %fd328;
	add.f64 	%fd330, %fd327, %fd329;
	sub.f64 	%fd331, %fd6, %fd322;
	abs.f64 	%fd332, %fd331;
	add.f64 	%fd333, %fd330, %fd332;
	setp.lt.f64 	%p25, %fd325, %fd333;
	selp.f64 	%fd334, %fd325, %fd333, %p25;
	add.f64 	%fd342, %fd342, %fd334;
$L__BB0_13:
	ld.param.u64 	%rd57, [Kmed_param_3];
	cvta.to.global.u64 	%rd41, %rd57;
	mul.wide.u32 	%rd42, %r1, 8;
	add.s64 	%rd43, %rd41, %rd42;
	ld.global.u64 	%rd44, [%rd43];
	cvta.to.global.u64 	%rd45, %rd44;
	mul.wide.s32 	%rd46, %r2, 8;
	add.s64 	%rd47, %rd45, %rd46;
	st.global.f64 	[%rd47], %fd342;
$L__BB0_14:
	ret;
$L__BB0_15:
	mul.wide.u32 	%rd48, %r1, 8;
	add.s64 	%rd49, %rd4, %rd48;
	ld.global.u64 	%rd50, [%rd49];
	cvta.to.global.u64 	%rd51, %rd50;
	add.s64 	%rd52, %rd51, %rd48;
	mov.b64 	%rd53, 0;
	st.global.u64 	[%rd52], %rd53;
	bra.uni 	$L__BB0_14;

}


// ===== COMPILED SASS (sm_100) =====

	.target	sm_100

	.elftype	@"ET_EXEC"


//--------------------- .note.nv.tkinfo           --------------------------
	.section	.note.nv.tkinfo,"",@"SHT_NOTE"
	.sectionflags	@"SHF_NOTE_NV_TKINFO"
	.tkinfo
        /*0018*/ 	.word	0x00000002
        /*0030*/ 	.string	""
        /*0030*/ 	.string	"ptxas"
        /*0030*/ 	.string	"Cuda compilation tools, release 13.0, V13.0.88"
        /*0030*/ 	.string	"Build cuda_13.0.r13.0/compiler.36424714_0"
        /*0030*/ 	.string	"-arch sm_100 -m 64 "



//--------------------- .note.nv.cuinfo           --------------------------
	.section	.note.nv.cuinfo,"",@"SHT_NOTE"
	.sectionflags	@"SHF_NOTE_NV_CUINFO"
        /*0018*/ 	.short	0x0002
        /*001a*/ 	.short	0x0064
        /*001c*/ 	.short	0x0082
	.zero		2


//--------------------- .nv.info                  --------------------------
	.section	.nv.info,"",@"SHT_CUDA_INFO"
	.align	4


	//----- nvinfo : EIATTR_REGCOUNT
	.align		4
        /*0000*/ 	.byte	0x04, 0x2f
        /*0002*/ 	.short	(.L_1 - .L_0)
	.align		4
.L_0:
        /*0004*/ 	.word	index@(Kmed)
        /*0008*/ 	.word	0x00000020


	//----- nvinfo : EIATTR_FRAME_SIZE
	.align		4
.L_1:
        /*000c*/ 	.byte	0x04, 0x11
        /*000e*/ 	.short	(.L_3 - .L_2)
	.align		4
.L_2:
        /*0010*/ 	.word	index@(Kmed)
        /*0014*/ 	.word	0x00000000


	//----- nvinfo : EIATTR_MIN_STACK_SIZE
	.align		4
.L_3:
        /*0018*/ 	.byte	0x04, 0x12
        /*001a*/ 	.short	(.L_5 - .L_4)
	.align		4
.L_4:
        /*001c*/ 	.word	index@(Kmed)
        /*0020*/ 	.word	0x00000000
.L_5:


//--------------------- .nv.compat                --------------------------
	.section	.nv.compat,"",@"SHT_CUDA_COMPAT_INFO"
	.align	4
        /*0000*/ 	.byte	0x02, 0x09, 0x00, 0x00, 0x02, 0x02, 0x01, 0x00, 0x02, 0x05, 0x05, 0x00, 0x03, 0x07, 0x01, 0x01
        /*0010*/ 	.byte	0x02, 0x03, 0x00, 0x00, 0x02, 0x06, 0x01, 0x00, 0x04, 0x0b, 0x08, 0x00, 0x01, 0x00, 0x00, 0x00
        /*0020*/ 	.byte	0x00, 0x00, 0x00, 0x00


//--------------------- .nv.info.Kmed             --------------------------
	.section	.nv.info.Kmed,"",@"SHT_CUDA_INFO"
	.sectionflags	@""
	.align	4


	//----- nvinfo : EIATTR_CUDA_API_VERSION
	.align		4
        /*0000*/ 	.byte	0x04, 0x37
        /*0002*/ 	.short	(.L_7 - .L_6)
.L_6:
        /*0004*/ 	.word	0x00000082


	//----- nvinfo : EIATTR_KPARAM_INFO
	.align		4
.L_7:
        /*0008*/ 	.byte	0x04, 0x17
        /*000a*/ 	.short	(.L_9 - .L_8)
.L_8:
        /*000c*/ 	.word	0x00000000
        /*0010*/ 	.short	0x0004
        /*0012*/ 	.short	0x0020
        /*0014*/ 	.byte	0x00, 0xf0, 0x11, 0x00


	//----- nvinfo : EIATTR_KPARAM_INFO
	.align		4
.L_9:
        /*0018*/ 	.byte	0x04, 0x17
        /*001a*/ 	.short	(.L_11 - .L_10)
.L_10:
        /*001c*/ 	.word	0x00000000
        /*0020*/ 	.short	0x0003
        /*0022*/ 	.short	0x0018
        /*0024*/ 	.byte	0x00, 0xf5, 0x21, 0x00


	//----- nvinfo : EIATTR_KPARAM_INFO
	.align		4
.L_11:
        /*0028*/ 	.byte	0x04, 0x17
        /*002a*/ 	.short	(.L_13 - .L_12)
.L_12:
        /*002c*/ 	.word	0x00000000
        /*0030*/ 	.short	0x0002
        /*0032*/ 	.short	0x0010
        /*0034*/ 	.byte	0x00, 0xf5, 0x21, 0x00


	//----- nvinfo : EIATTR_KPARAM_INFO
	.align		4
.L_13:
        /*0038*/ 	.byte	0x04, 0x17
        /*003a*/ 	.short	(.L_15 - .L_14)
.L_14:
        /*003c*/ 	.word	0x00000000
        /*0040*/ 	.short	0x0001
        /*0042*/ 	.short	0x0008
        /*0044*/ 	.byte	0x00, 0xf5, 0x21, 0x00


	//----- nvinfo : EIATTR_KPARAM_INFO
	.align		4
.L_15:
        /*0048*/ 	.byte	0x04, 0x17
        /*004a*/ 	.short	(.L_17 - .L_16)
.L_16:
        /*004c*/ 	.word	0x00000000
        /*0050*/ 	.short	0x0000
        /*0052*/ 	.short	0x0000
        /*0054*/ 	.byte	0x00, 0xf5, 0x21, 0x00


	//----- nvinfo : EIATTR_SPARSE_MMA_MASK
	.align		4
.L_17:
        /*0058*/ 	.byte	0x03, 0x50
        /*005a*/ 	.short	0x0000


	//----- nvinfo : EIATTR_MAXREG_COUNT
	.align		4
        /*005c*/ 	.byte	0x03, 0x1b
        /*005e*/ 	.short	0x00ff


	//----- nvinfo : EIATTR_MERCURY_ISA_VERSION
	.align		4
        /*0060*/ 	.byte	0x03, 0x5f
        /*0062*/ 	.short	0x0101


	//----- nvinfo : EIATTR_VRC_CTA_INIT_COUNT
	.align		4
        /*0064*/ 	.byte	0x02, 0x4a
	.zero		1
	.zero		1


	//----- nvinfo : EIATTR_EXIT_INSTR_OFFSETS
	.align		4
        /*0068*/ 	.byte	0x04, 0x1c
        /*006a*/ 	.short	(.L_19 - .L_18)


	//   ....[0]....
.L_18:
        /*006c*/ 	.word	0x000000c0


	//   ....[1]....
        /*0070*/ 	.word	0x00001b00


	//   ....[2]....
        /*0074*/ 	.word	0x00001b60


	//----- nvinfo : EIATTR_CRS_STACK_SIZE
	.align		4
.L_19:
        /*0078*/ 	.byte	0x04, 0x1e
        /*007a*/ 	.short	(.L_21 - .L_20)
.L_20:
        /*007c*/ 	.word	0x00000000


	//----- nvinfo : EIATTR_CBANK_PARAM_SIZE
	.align		4
.L_21:
        /*0080*/ 	.byte	0x03, 0x19
        /*0082*/ 	.short	0x0024


	//----- nvinfo : EIATTR_PARAM_CBANK
	.align		4
        /*0084*/ 	.byte	0x04, 0x0a
        /*0086*/ 	.short	(.L_23 - .L_22)
	.align		4
.L_22:
        /*0088*/ 	.word	index@(.nv.constant0.Kmed)
        /*008c*/ 	.short	0x0380
        /*008e*/ 	.short	0x0024


	//----- nvinfo : EIATTR_SW_WAR
	.align		4
.L_23:
        /*0090*/ 	.byte	0x04, 0x36
        /*0092*/ 	.short	(.L_25 - .L_24)
.L_24:
        /*0094*/ 	.word	0x00000008
.L_25:


//--------------------- .nv.callgraph             --------------------------
	.section	.nv.callgraph,"",@"SHT_CUDA_CALLGRAPH"
	.align	4
	.sectionentsize	8
	.align		4
        /*0000*/ 	.word	0x00000000
	.align		4
        /*0004*/ 	.word	0xffffffff
	.align		4
        /*0008*/ 	.word	0x00000000
	.align		4
        /*000c*/ 	.word	0xfffffffe
	.align		4
        /*0010*/ 	.word	0x00000000
	.align		4
        /*0014*/ 	.word	0xfffffffd
	.align		4
        /*0018*/ 	.word	0x00000000
	.align		4
        /*001c*/ 	.word	0xfffffffc


//--------------------- .text.Kmed                --------------------------
	.section	.text.Kmed,"ax",@progbits
	.align	128
        .global         Kmed
        .type           Kmed,@function
        .size           Kmed,(.L_x_7 - Kmed)
        .other          Kmed,@"STO_CUDA_ENTRY STV_DEFAULT"
Kmed:
.text.Kmed:
[----:B------:R-:W-:Y:S01]  /*0000*/  LDC R1, c[0x0][0x37c] ;  /* 0x0000df00ff017b82 */ /* 0x000fe20000000800 */
[----:B------:R-:W0:Y:S07]  /*0010*/  S2R R3, SR_TID.Y ;  /* 0x0000000000037919 */ /* 0x000e2e0000002200 */
[----:B------:R-:W0:Y:S01]  /*0020*/  LDC R0, c[0x0][0x364] ;  /* 0x0000d900ff007b82 */ /* 0x000e220000000800 */
[----:B------:R-:W1:Y:S01]  /*0030*/  LDCU UR21, c[0x0][0x3a0] ;  /* 0x00007400ff1577ac */ /* 0x000e620008000800 */
[----:B------:R-:W2:Y:S06]  /*0040*/  S2R R2, SR_TID.X ;  /* 0x0000000000027919 */ /* 0x000eac0000002100 */
[----:B------:R-:W0:Y:S08]  /*0050*/  S2UR UR4, SR_CTAID.Y ;  /* 0x00000000000479c3 */ /* 0x000e300000002600 */
[----:B------:R-:W2:Y:S08]  /*0060*/  S2UR UR5, SR_CTAID.X ;  /* 0x00000000000579c3 */ /* 0x000eb00000002500 */
[----:B------:R-:W2:Y:S01]  /*0070*/  LDC R23, c[0x0][0x360] ;  /* 0x0000d800ff177b82 */ /* 0x000ea20000000800 */
[----:B0-----:R-:W-:-:S02]  /*0080*/  IMAD R0, R0, UR4, R3 ;  /* 0x0000000400007c24 */ /* 0x001fc4000f8e0203 */
[----:B--2---:R-:W-:-:S05]  /*0090*/  IMAD R23, R23, UR5, R2 ;  /* 0x0000000517177c24 */ /* 0x004fca000f8e0202 */
[----:B------:R-:W-:-:S04]  /*00a0*/  VIMNMX R2, PT, PT, R0, R23, !PT ;  /* 0x0000001700027248 */ /* 0x000fc80007fe0100 */
[----:B-1----:R-:W-:-:S13]  /*00b0*/  ISETP.GE.AND P0, PT, R2, UR21, PT ;  /* 0x0000001502007c0c */ /* 0x002fda000bf06270 */
[----:B------:R-:W-:Y:S05]  /*00c0*/  @P0 EXIT ;  /* 0x000000000000094d */ /* 0x000fea0003800000 */
[----:B------:R-:W-:Y:S01]  /*00d0*/  ISETP.NE.AND P0, PT, R0, R23, PT ;  /* 0x000000170000720c */ /* 0x000fe20003f05270 */
[----:B------:R-:W0:-:S12]  /*00e0*/  LDCU.64 UR22, c[0x0][0x358] ;  /* 0x00006b00ff1677ac */ /* 0x000e180008000a00 */
[----:B------:R-:W-:Y:S05]  /*00f0*/  @!P0 BRA `(.L_x_0) ;  /* 0x0000001800848947 */ /* 0x000fea0003800000 */
[----:B------:R-:W1:Y:S01]  /*0100*/  LDCU.128 UR8, c[0x0][0x380] ;  /* 0x00007000ff0877ac */ /* 0x000e620008000c00 */
[----:B------:R-:W-:Y:S01]  /*0110*/  HFMA2 R7, -RZ, RZ, 0, 4.76837158203125e-07 ;  /* 0x00000008ff077431 */ /* 0x000fe200000001ff */
[----:B------:R-:W-:Y:S01]  /*0120*/  MOV R12, 0x8 ;  /* 0x00000008000c7802 */ /* 0x000fe20000000f00 */
[----:B------:R-:W-:Y:S01]  /*0130*/  IMAD.MOV.U32 R3, RZ, RZ, 0x8 ;  /* 0x00000008ff037424 */ /* 0x000fe200078e00ff */
[----:B------:R-:W2:Y:S01]  /*0140*/  LDCU.64 UR16, c[0x0][0x390] ;  /* 0x00007200ff1077ac */ /* 0x000ea20008000a00 */
[----:B------:R-:W-:Y:S02]  /*0150*/  IMAD.MOV.U32 R5, RZ, RZ, 0x8 ;  /* 0x00000008ff057424 */ /* 0x000fe400078e00ff */
[----:B------:R-:W-:Y:S02]  /*0160*/  IMAD.MOV.U32 R8, RZ, RZ, 0x8 ;  /* 0x00000008ff087424 */ /* 0x000fe400078e00ff */
[----:B------:R-:W-:Y:S02]  /*0170*/  IMAD.MOV.U32 R10, RZ, RZ, 0x8 ;  /* 0x00000008ff0a7424 */ /* 0x000fe400078e00ff */
[----:B-1----:R-:W-:-:S04]  /*0180*/  IMAD.WIDE.U32 R2, R0, R3, UR8 ;  /* 0x0000000800027e25 */ /* 0x002fc8000f8e0003 */
[C---:B------:R-:W-:Y:S02]  /*0190*/  IMAD.WIDE.U32 R4, R0.reuse, R5, UR10 ;  /* 0x0000000a00047e25 */ /* 0x040fe4000f8e0005 */
[----:B0-----:R-:W5:Y:S02]  /*01a0*/  LDG.E.64 R2, desc[UR22][R2.64] ;  /* 0x0000001602027981 */ /* 0x001f64000c1e1b00 */
[----:B--2---:R-:W-:Y:S02]  /*01b0*/  IMAD.WIDE.U32 R6, R0, R7, UR16 ;  /* 0x0000001000067e25 */ /* 0x004fe4000f8e0007 */
[----:B------:R-:W5:Y:S02]  /*01c0*/  LDG.E.64 R4, desc[UR22][R4.64] ;  /* 0x0000001604047981 */ /* 0x000f64000c1e1b00 */
[C---:B------:R-:W-:Y:S02]  /*01d0*/  IMAD.WIDE R8, R23.reuse, R8, UR8 ;  /* 0x0000000817087e25 */ /* 0x040fe4000f8e0208 */
[----:B------:R-:W5:Y:S02]  /*01e0*/  LDG.E.64 R6, desc[UR22][R6.64] ;  /* 0x0000001606067981 */ /* 0x000f64000c1e1b00 */
[----:B------:R-:W-:-:S02]  /*01f0*/  IMAD.WIDE R10, R23, R10, UR10 ;  /* 0x0000000a170a7e25 */ /* 0x000fc4000f8e020a */
[----:B------:R-:W5:Y:S02]  /*0200*/  LDG.E.64 R8, desc[UR22][R8.64] ;  /* 0x0000001608087981 */ /* 0x000f64000c1e1b00 */
[----:B------:R-:W-:Y:S02]  /*0210*/  IMAD.WIDE R12, R23, R12, UR16 ;  /* 0x00000010170c7e25 */ /* 0x000fe4000f8e020c */
[----:B------:R-:W5:Y:S04]  /*0220*/  LDG.E.64 R10, desc[UR22][R10.64] ;  /* 0x000000160a0a7981 */ /* 0x000f68000c1e1b00 */
[----:B------:R-:W5:Y:S01]  /*0230*/  LDG.E.64 R12, desc[UR22][R12.64] ;  /* 0x000000160c0c7981 */ /* 0x000f62000c1e1b00 */
[----:B------:R-:W-:Y:S01]  /*0240*/  UISETP.GE.U32.AND UP1, UPT, UR21, 0x8, UPT ;  /* 0x000000081500788c */ /* 0x000fe2000bf26070 */
[----:B------:R-:W-:Y:S01]  /*0250*/  CS2R R18, SRZ ;  /* 0x0000000000127805 */ /* 0x000fe2000001ff00 */
[----:B------:R-:W-:Y:S01]  /*0260*/  ULOP3.LUT UP0, UR20, UR21, 0x7, URZ, 0xc0, !UPT ;  /* 0x0000000715147892 */ /* 0x000fe2000f80c0ff */
[----:B------:R-:W-:-:S06]  /*0270*/  UMOV UR4, URZ ;  /* 0x000000ff00047c82 */ /* 0x000fcc0008000000 */
[----:B------:R-:W-:Y:S05]  /*0280*/  BRA.U !UP1, `(.L_x_1) ;  /* 0x0000000d09307547 */ /* 0x000fea000b800000 */
[----:B------:R-:W0:Y:S01]  /*0290*/  LDCU.128 UR12, c[0x0][0x380] ;  /* 0x00007000ff0c77ac */ /* 0x000e220008000c00 */
[----:B------:R-:W-:Y:S01]  /*02a0*/  CS2R R18, SRZ ;  /* 0x0000000000127805 */ /* 0x000fe2000001ff00 */
[----:B------:R-:W1:Y:S01]  /*02b0*/  LDCU.64 UR18, c[0x0][0x390] ;  /* 0x00007200ff1277ac */ /* 0x000e620008000a00 */
[----:B------:R-:W-:-:S04]  /*02c0*/  ULOP3.LUT UR4, UR21, 0x7ffffff8, URZ, 0xc0, !UPT ;  /* 0x7ffffff815047892 */ /* 0x000fc8000f8ec0ff */
[----:B------:R-:W-:Y:S02]  /*02d0*/  UIADD3 UR5, UPT, UPT, -UR4, URZ, URZ ;  /* 0x000000ff04057290 */ /* 0x000fe4000fffe1ff */
[----:B0-----:R-:W-:Y:S02]  /*02e0*/  UIADD3 UR6, UP1, UPT, UR12, 0x20, URZ ;  /* 0x000000200c067890 */ /* 0x001fe4000ff3e0ff */
[----:B------:R-:W-:Y:S02]  /*02f0*/  UIADD3 UR12, UP2, UPT, UR14, 0x20, URZ ;  /* 0x000000200e0c7890 */ /* 0x000fe4000ff5e0ff */
[----:B-1----:R-:W-:Y:S02]  /*0300*/  UIADD3 UR14, UP3, UPT, UR18, 0x20, URZ ;  /* 0x00000020120e7890 */ /* 0x002fe4000ff7e0ff */
[----:B------:R-:W-:Y:S02]  /*0310*/  UIADD3.X UR7, UPT, UPT, URZ, UR13, URZ, UP1, !UPT ;  /* 0x0000000dff077290 */ /* 0x000fe40008ffe4ff */
[----:B------:R-:W-:-:S02]  /*0320*/  UIADD3.X UR13, UPT, UPT, URZ, UR15, URZ, UP2, !UPT ;  /* 0x0000000fff0d7290 */ /* 0x000fc400097fe4ff */
[----:B------:R-:W-:-:S12]  /*0330*/  UIADD3.X UR15, UPT, UPT, URZ, UR19, URZ, UP3, !UPT ;  /* 0x00000013ff0f7290 */ /* 0x000fd80009ffe4ff */
.L_x_2:
[----:B------:R-:W-:Y:S01]  /*0340*/  MOV R14, UR12 ;  /* 0x0000000c000e7c02 */ /* 0x000fe20008000f00 */
[----:B------:R-:W-:Y:S02]  /*0350*/  IMAD.U32 R15, RZ, RZ, UR13 ;  /* 0x0000000dff0f7e24 */ /* 0x000fe4000f8e00ff */
[----:B------:R-:W-:Y:S02]  /*0360*/  IMAD.U32 R28, RZ, RZ, UR6 ;  /* 0x00000006ff1c7e24 */ /* 0x000fe4000f8e00ff */
[----:B------:R-:W-:Y:S02]  /*0370*/  IMAD.U32 R29, RZ, RZ, UR7 ;  /* 0x00000007ff1d7e24 */ /* 0x000fe4000f8e00ff */
[----:B------:R-:W2:Y:S04]  /*0380*/  LDG.E.64 R14, desc[UR22][R14.64+-0x20] ;  /* 0xffffe0160e0e7981 */ /* 0x000ea8000c1e1b00 */
[----:B------:R-:W3:Y:S01]  /*0390*/  LDG.E.64 R16, desc[UR22][R28.64+-0x20] ;  /* 0xffffe0161c107981 */ /* 0x000ee2000c1e1b00 */
[----:B------:R-:W-:Y:S01]  /*03a0*/  IMAD.U32 R24, RZ, RZ, UR14 ;  /* 0x0000000eff187e24 */ /* 0x000fe2000f8e00ff */
[----:B------:R-:W-:-:S06]  /*03b0*/  MOV R25, UR15 ;  /* 0x0000000f00197c02 */ /* 0x000fcc0008000f00 */
[----:B------:R-:W4:Y:S01]  /*03c0*/  LDG.E.64 R24, desc[UR22][R24.64+-0x20] ;  /* 0xffffe01618187981 */ /* 0x000f22000c1e1b00 */
[----:B--2--5:R-:W-:Y:S02]  /*03d0*/  DADD R26, R4, -R14 ;  /* 0x00000000041a7229 */ /* 0x024fe4000000080e */
[----:B---3--:R-:W-:-:S08]  /*03e0*/  DADD R20, R2, -R16 ;  /* 0x0000000002147229 */ /* 0x008fd00000000810 */
[----:B------:R-:W-:Y:S02]  /*03f0*/  DADD R20, |R20|, |R26| ;  /* 0x0000000014147229 */ /* 0x000fe4000000061a */
[----:B------:R-:W-:Y:S02]  /*0400*/  DADD R26, R8, -R16 ;  /* 0x00000000081a7229 */ /* 0x000fe40000000810 */
[----:B------:R-:W-:Y:S02]  /*0410*/  DADD R16, R10, -R14 ;  /* 0x000000000a107229 */ /* 0x000fe4000000080e */
[--C-:B----4-:R-:W-:Y:S02]  /*0420*/  DADD R14, R6, -R24.reuse ;  /* 0x00000000060e7229 */ /* 0x110fe40000000818 */
[----:B------:R-:W-:-:S04]  /*0430*/  DADD R24, R12, -R24 ;  /* 0x000000000c187229 */ /* 0x000fc80000000818 */
[----:B------:R-:W-:Y:S02]  /*0440*/  DADD R26, |R26|, |R16| ;  /* 0x000000001a1a7229 */ /* 0x000fe40000000610 */
[----:B------:R-:W-:Y:S01]  /*0450*/  DADD R20, R20, |R14| ;  /* 0x0000000014147229 */ /* 0x000fe2000000040e */
[----:B------:R-:W-:Y:S01]  /*0460*/  MOV R16, UR12 ;  /* 0x0000000c00107c02 */ /* 0x000fe20008000f00 */
[----:B------:R-:W-:Y:S02]  /*0470*/  IMAD.U32 R14, RZ, RZ, UR6 ;  /* 0x00000006ff0e7e24 */ /* 0x000fe4000f8e00ff */
[----:B------:R-:W-:Y:S02]  /*0480*/  IMAD.U32 R15, RZ, RZ, UR7 ;  /* 0x00000007ff0f7e24 */ /* 0x000fe4000f8e00ff */
[----:B------:R-:W-:Y:S01]  /*0490*/  IMAD.U32 R17, RZ, RZ, UR13 ;  /* 0x0000000dff117e24 */ /* 0x000fe2000f8e00ff */
[----:B------:R-:W-:-:S03]  /*04a0*/  DADD R26, R26, |R24| ;  /* 0x000000001a1a7229 */ /* 0x000fc60000000418 */
[----:B------:R-:W2:Y:S04]  /*04b0*/  LDG.E.64 R14, desc[UR22][R14.64+-0x18] ;  /* 0xffffe8160e0e7981 */ /* 0x000ea8000c1e1b00 */
[----:B------:R-:W3:Y:S01]  /*04c0*/  LDG.E.64 R16, desc[UR22][R16.64+-0x18] ;  /* 0xffffe81610107981 */ /* 0x000ee2000c1e1b00 */
[----:B------:R-:W-:Y:S01]  /*04d0*/  IMAD.U32 R24, RZ, RZ, UR14 ;  /* 0x0000000eff187e24 */ /* 0x000fe2000f8e00ff */
[----:B------:R-:W-:-:S06]  /*04e0*/  MOV R25, UR15 ;  /* 0x0000000f00197c02 */ /* 0x000fcc0008000f00 */
[----:B------:R-:W4:Y:S01]  /*04f0*/  LDG.E.64 R24, desc[UR22][R24.64+-0x18] ;  /* 0xffffe81618187981 */ /* 0x000f22000c1e1b00 */
[----:B------:R-:W-:-:S06]  /*0500*/  DSETP.GEU.AND P0, PT, R20, R26, PT ;  /* 0x0000001a1400722a */ /* 0x000fcc0003f0e000 */
[----:B------:R-:W-:Y:S02]  /*0510*/  FSEL R20, R20, R26, !P0 ;  /* 0x0000001a14147208 */ /* 0x000fe40004000000 */
[----:B------:R-:W-:-:S06]  /*0520*/  FSEL R21, R21, R27, !P0 ;  /* 0x0000001b15157208 */ /* 0x000fcc0004000000 */
[----:B------:R-:W-:Y:S02]  /*0530*/  DADD R18, R18, R20 ;  /* 0x0000000012127229 */ /* 0x000fe40000000014 */
[----:B--2---:R-:W-:Y:S02]  /*0540*/  DADD R20, R2, -R14 ;  /* 0x0000000002147229 */ /* 0x004fe4000000080e */
[--C-:B---3--:R-:W-:Y:S02]  /*0550*/  DADD R26, R4, -R16.reuse ;  /* 0x00000000041a7229 */ /* 0x108fe40000000810 */
[----:B------:R-:W-:-:S06]  /*0560*/  DADD R16, R10, -R16 ;  /* 0x000000000a107229 */ /* 0x000fcc0000000810 */
[----:B------:R-:W-:Y:S02]  /*0570*/  DADD R20, |R20|, |R26| ;  /* 0x0000000014147229 */ /* 0x000fe4000000061a */
        /* <DEDUP_REMOVED lines=56> */
[----:B------:R-:W2:Y:S01]  /*0900*/  LDG.E.64 R14, desc[UR22][R14.64] ;  /* 0x000000160e0e7981 */ /* 0x000ea2000c1e1b00 */
[----:B------:R-:W-:-:S03]  /*0910*/  IMAD.U32 R24, RZ, RZ, UR14 ;  /* 0x0000000eff187e24 */ /* 0x000fc6000f8e00ff */
[----:B------:R-:W3:Y:S01]  /*0920*/  LDG.E.64 R16, desc[UR22][R16.64] ;  /* 0x0000001610107981 */ /* 0x000ee2000c1e1b00 */
[----:B------:R-:W-:-:S06]  /*0930*/  MOV R25, UR15 ;  /* 0x0000000f00197c02 */ /* 0x000fcc0008000f00 */
[----:B------:R-:W4:Y:S01]  /*0940*/  LDG.E.64 R24, desc[UR22][R24.64] ;  /* 0x0000001618187981 */ /* 0x000f22000c1e1b00 */
[----:B------:R-:W-:-:S06]  /*0950*/  DSETP.GEU.AND P0, PT, R20, R26, PT ;  /* 0x0000001a1400722a */ /* 0x000fcc0003f0e000 */
[----:B------:R-:W-:Y:S02]  /*0960*/  FSEL R20, R20, R26, !P0 ;  /* 0x0000001a14147208 */ /* 0x000fe40004000000 */
[----:B------:R-:W-:-:S06]  /*0970*/  FSEL R21, R21, R27, !P0 ;  /* 0x0000001b15157208 */ /* 0x000fcc0004000000 */
[----:B------:R-:W-:Y:S02]  /*0980*/  DADD R18, R18, R20 ;  /* 0x0000000012127229 */ /* 0x000fe40000000014 */
[----:B--2---:R-:W-:Y:S02]  /*0990*/  DADD R20, R2, -R14 ;  /* 0x0000000002147229 */ /* 0x004fe4000000080e */
[----:B---3--:R-:W-:Y:S02]  /*09a0*/  DADD R26, R4, -R16 ;  /* 0x00000000041a7229 */ /* 0x008fe40000000810 */
[----:B------:R-:W-:Y:S02]  /*09b0*/  DADD R14, R8, -R14 ;  /* 0x00000000080e7229 */ /* 0x000fe4000000080e */
[----:B------:R-:W-:-:S04]  /*09c0*/  DADD R16, R10, -R16 ;  /* 0x000000000a107229 */ /* 0x000fc80000000810 */
[----:B------:R-:W-:Y:S02]  /*09d0*/  DADD R20, |R20|, |R26| ;  /* 0x0000000014147229 */ /* 0x000fe4000000061a */
[----:B----4-:R-:W-:Y:S02]  /*09e0*/  DADD R26, R6, -R24 ;  /* 0x00000000061a7229 */ /* 0x010fe40000000818 */
[----:B------:R-:W-:Y:S02]  /*09f0*/  DADD R16, |R14|, |R16| ;  /* 0x000000000e107229 */ /* 0x000fe40000000610 */
[----:B------:R-:W-:-:S04]  /*0a00*/  DADD R24, R12, -R24 ;  /* 0x000000000c187229 */ /* 0x000fc80000000818 */
[----:B------:R-:W-:Y:S01]  /*0a10*/  DADD R14, R20, |R26| ;  /* 0x00000000140e7229 */ /* 0x000fe2000000041a */
[----:B------:R-:W-:Y:S01]  /*0a20*/  IMAD.U32 R20, RZ, RZ, UR6 ;  /* 0x00000006ff147e24 */ /* 0x000fe2000f8e00ff */
[----:B------:R-:W-:Y:S01]  /*0a30*/  MOV R26, UR12 ;  /* 0x0000000c001a7c02 */ /* 0x000fe20008000f00 */
        /* <DEDUP_REMOVED lines=18> */
[----:B------:R-:W-:Y:S01]  /*0b60*/  DADD R20, |R20|, |R26| ;  /* 0x0000000014147229 */ /* 0x000fe2000000061a */
[----:B------:R-:W-:Y:S01]  /*0b70*/  MOV R26, UR12 ;  /* 0x0000000c001a7c02 */ /* 0x000fe20008000f00 */
[----:B------:R-:W-:Y:S01]  /*0b80*/  IMAD.U32 R27, RZ, RZ, UR13 ;  /* 0x0000000dff1b7e24 */ /* 0x000fe2000f8e00ff */
[----:B------:R-:W-:-:S03]  /*0b90*/  DADD R16, R12, -R16 ;  /* 0x000000000c107229 */ /* 0x000fc60000000810 */
[----:B------:R-:W-:Y:S01]  /*0ba0*/  DADD R14, R14, |R24| ;  /* 0x000000000e0e7229 */ /* 0x000fe20000000418 */
[----:B------:R-:W-:Y:S01]  /*0bb0*/  IMAD.U32 R24, RZ, RZ, UR6 ;  /* 0x00000006ff187e24 */ /* 0x000fe2000f8e00ff */
[----:B------:R-:W2:Y:S01]  /*0bc0*/  LDG.E.64 R26, desc[UR22][R26.64+0x10] ;  /* 0x000010161a1a7981 */ /* 0x000ea2000c1e1b00 */
[----:B------:R-:W-:Y:S02]  /*0bd0*/  IMAD.U32 R25, RZ, RZ, UR7 ;  /* 0x00000007ff197e24 */ /* 0x000fe4000f8e00ff */
[----:B------:R-:W-:-:S04]  /*0be0*/  DADD R20, R20, |R16| ;  /* 0x0000000014147229 */ /* 0x000fc80000000410 */
        /* <DEDUP_REMOVED lines=30> */
[----:B------:R-:W-:Y:S01]  /*0dd0*/  DADD R18, R18, R14 ;  /* 0x0000000012127229 */ /* 0x000fe2000000000e */
[----:B------:R-:W-:Y:S02]  /*0de0*/  UIADD3 UR6, UP1, UPT, UR6, 0x40, URZ ;  /* 0x0000004006067890 */ /* 0x000fe4000ff3e0ff */
[----:B------:R-:W-:Y:S02]  /*0df0*/  UIADD3 UR5, UPT, UPT, UR5, 0x8, URZ ;  /* 0x0000000805057890 */ /* 0x000fe4000fffe0ff */
[----:B------:R-:W-:Y:S02]  /*0e00*/  UIADD3.X UR7, UPT, UPT, URZ, UR7, URZ, UP1, !UPT ;  /* 0x00000007ff077290 */ /* 0x000fe40008ffe4ff */
[----:B------:R-:W-:Y:S02]  /*0e10*/  UISETP.NE.AND UP1, UPT, UR5, URZ, UPT ;  /* 0x000000ff0500728c */ /* 0x000fe4000bf25270 */
[----:B------:R-:W-:Y:S02]  /*0e20*/  UIADD3 UR12, UP2, UPT, UR12, 0x40, URZ ;  /* 0x000000400c0c7890 */ /* 0x000fe4000ff5e0ff */
[----:B------:R-:W-:-:S02]  /*0e30*/  UIADD3 UR14, UP3, UPT, UR14, 0x40, URZ ;  /* 0x000000400e0e7890 */ /* 0x000fc4000ff7e0ff */
[----:B------:R-:W-:Y:S02]  /*0e40*/  UIADD3.X UR13, UPT, UPT, URZ, UR13, URZ, UP2, !UPT ;  /* 0x0000000dff0d7290 */ /* 0x000fe400097fe4ff */
[----:B------:R-:W-:Y:S01]  /*0e50*/  UIADD3.X UR15, UPT, UPT, URZ, UR15, URZ, UP3, !UPT ;  /* 0x0000000fff0f7290 */ /* 0x000fe20009ffe4ff */
[--C-:B--2---:R-:W-:Y:S02]  /*0e60*/  DADD R14, R2, -R24.reuse ;  /* 0x00000000020e7229 */ /* 0x104fe40000000818 */
[----:B------:R-:W-:Y:S02]  /*0e70*/  DADD R20, R8, -R24 ;  /* 0x0000000008147229 */ /* 0x000fe40000000818 */
[--C-:B---3--:R-:W-:Y:S02]  /*0e80*/  DADD R24, R4, -R26.reuse ;  /* 0x0000000004187229 */ /* 0x108fe4000000081a */
[----:B------:R-:W-:-:S06]  /*0e90*/  DADD R26, R10, -R26 ;  /* 0x000000000a1a7229 */ /* 0x000fcc000000081a */
[----:B------:R-:W-:Y:S02]  /*0ea0*/  DADD R14, |R14|, |R24| ;  /* 0x000000000e0e7229 */ /* 0x000fe40000000618 */
[----:B----4-:R-:W-:Y:S02]  /*0eb0*/  DADD R24, R6, -R16 ;  /* 0x0000000006187229 */ /* 0x010fe40000000810 */
[----:B------:R-:W-:Y:S02]  /*0ec0*/  DADD R20, |R20|, |R26| ;  /* 0x0000000014147229 */ /* 0x000fe4000000061a */
[----:B------:R-:W-:-:S04]  /*0ed0*/  DADD R16, R12, -R16 ;  /* 0x000000000c107229 */ /* 0x000fc80000000810 */
[----:B------:R-:W-:-:S04]  /*0ee0*/  DADD R14, R14, |R24| ;  /* 0x000000000e0e7229 */ /* 0x000fc80000000418 */
[----:B------:R-:W-:-:S08]  /*0ef0*/  DADD R16, R20, |R16| ;  /* 0x0000000014107229 */ /* 0x000fd00000000410 */
[----:B------:R-:W-:-:S06]  /*0f00*/  DSETP.GEU.AND P0, PT, R14, R16, PT ;  /* 0x000000100e00722a */ /* 0x000fcc0003f0e000 */
[----:B------:R-:W-:Y:S02]  /*0f10*/  FSEL R14, R14, R16, !P0 ;  /* 0x000000100e0e7208 */ /* 0x000fe40004000000 */
[----:B------:R-:W-:-:S06]  /*0f20*/  FSEL R15, R15, R17, !P0 ;  /* 0x000000110f0f7208 */ /* 0x000fcc0004000000 */
[----:B------:R-:W-:Y:S01]  /*0f30*/  DADD R18, R18, R14 ;  /* 0x0000000012127229 */ /* 0x000fe2000000000e */
[----:B------:R-:W-:Y:S10]  /*0f40*/  BRA.U UP1, `(.L_x_2) ;  /* 0xfffffff101fc7547 */ /* 0x000ff4000b83ffff */
.L_x_1:
[----:B------:R-:W-:Y:S05]  /*0f50*/  BRA.U !UP0, `(.L_x_3) ;  /* 0x0000000908d47547 */ /* 0x000fea000b800000 */
[----:B------:R-:W-:Y:S02]  /*0f60*/  UISETP.GE.U32.AND UP0, UPT, UR20, 0x4, UPT ;  /* 0x000000041400788c */ /* 0x000fe4000bf06070 */
[----:B------:R-:W-:-:S07]  /*0f70*/  ULOP3.LUT UP1, UR5, UR21, 0x3, URZ, 0xc0, !UPT ;  /* 0x0000000315057892 */ /* 0x000fce000f82c0ff */
[----:B------:R-:W-:Y:S05]  /*0f80*/  BRA.U !UP0, `(.L_x_4) ;  /* 0x0000000508807547 */ /* 0x000fea000b800000 */
[----:B------:R-:W-:Y:S02]  /*0f90*/  UIMAD.WIDE.U32 UR12, UR4, 0x8, UR10 ;  /* 0x00000008040c78a5 */ /* 0x000fe4000f8e000a */
[----:B------:R-:W-:Y:S02]  /*0fa0*/  UIMAD.WIDE.U32 UR6, UR4, 0x8, UR8 ;  /* 0x00000008040678a5 */ /* 0x000fe4000f8e0008 */
[----:B------:R-:W-:Y:S02]  /*0fb0*/  UIMAD.WIDE.U32 UR14, UR4, 0x8, UR16 ;  /* 0x00000008040e78a5 */ /* 0x000fe4000f8e0010 */
[----:B------:R-:W-:Y:S01]  /*0fc0*/  MOV R14, UR12 ;  /* 0x0000000c000e7c02 */ /* 0x000fe20008000f00 */
[----:B------:R-:W-:Y:S02]  /*0fd0*/  IMAD.U32 R15, RZ, RZ, UR13 ;  /* 0x0000000dff0f7e24 */ /* 0x000fe4000f8e00ff */
[----:B------:R-:W-:Y:S02]  /*0fe0*/  IMAD.U32 R28, RZ, RZ, UR6 ;  /* 0x00000006ff1c7e24 */ /* 0x000fe4000f8e00ff */
[----:B------:R-:W-:-:S02]  /*0ff0*/  IMAD.U32 R29, RZ, RZ, UR7 ;  /* 0x00000007ff1d7e24 */ /* 0x000fc4000f8e00ff */
        /* <DEDUP_REMOVED lines=14> */
[----:B------:R-:W-:Y:S01]  /*10e0*/  IMAD.U32 R16, RZ, RZ, UR12 ;  /* 0x0000000cff107e24 */ /* 0x000fe2000f8e00ff */
[----:B------:R-:W-:Y:S01]  /*10f0*/  MOV R15, UR7 ;  /* 0x00000007000f7c02 */ /* 0x000fe20008000f00 */
[----:B------:R-:W-:Y:S01]  /*1100*/  IMAD.U32 R14, RZ, RZ, UR6 ;  /* 0x00000006ff0e7e24 */ /* 0x000fe2000f8e00ff */
[----:B------:R-:W-:Y:S02]  /*1110*/  MOV R17, UR13 ;  /* 0x0000000d00117c02 */ /* 0x000fe40008000f00 */
        /* <DEDUP_REMOVED lines=44> */
[----:B------:R-:W-:Y:S01]  /*13e0*/  IMAD.U32 R26, RZ, RZ, UR12 ;  /* 0x0000000cff1a7e24 */ /* 0x000fe2000f8e00ff */
[----:B------:R-:W-:Y:S01]  /*13f0*/  MOV R27, UR13 ;  /* 0x0000000d001b7c02 */ /* 0x000fe20008000f00 */
        /* <DEDUP_REMOVED lines=10> */
[----:B------:R-:W-:Y:S01]  /*14a0*/  UIADD3 UR4, UPT, UPT, UR4, 0x4, URZ ;  /* 0x0000000404047890 */ /* 0x000fe2000fffe0ff */
        /* <DEDUP_REMOVED lines=13> */
[----:B------:R-:W-:-:S11]  /*1580*/  DADD R18, R18, R14 ;  /* 0x0000000012127229 */ /* 0x000fd6000000000e */
.L_x_4:
[----:B------:R-:W-:Y:S05]  /*1590*/  BRA.U !UP1, `(.L_x_3) ;  /* 0x0000000509447547 */ /* 0x000fea000b800000 */
[----:B------:R-:W-:Y:S02]  /*15a0*/  UISETP.NE.AND UP0, UPT, UR5, 0x1, UPT ;  /* 0x000000010500788c */ /* 0x000fe4000bf05270 */
[----:B------:R-:W-:-:S04]  /*15b0*/  ULOP3.LUT UR6, UR21, 0x1, URZ, 0xc0, !UPT ;  /* 0x0000000115067892 */ /* 0x000fc8000f8ec0ff */
[----:B------:R-:W-:-:S03]  /*15c0*/  UISETP.NE.U32.AND UP1, UPT, UR6, 0x1, UPT ;  /* 0x000000010600788c */ /* 0x000fc6000bf25070 */
[----:B------:R-:W-:Y:S08]  /*15d0*/  BRA.U !UP0, `(.L_x_5) ;  /* 0x0000000108c87547 */ /* 0x000ff0000b800000 */
[----:B------:R-:W-:Y:S02]  /*15e0*/  UIMAD.WIDE.U32 UR12, UR4, 0x8, UR10 ;  /* 0x00000008040c78a5 */ /* 0x000fe4000f8e000a */
[----:B------:R-:W-:Y:S02]  /*15f0*/  UIMAD.WIDE.U32 UR6, UR4, 0x8, UR8 ;  /* 0x00000008040678a5 */ /* 0x000fe4000f8e0008 */
[----:B------:R-:W-:Y:S02]  /*1600*/  UIMAD.WIDE.U32 UR14, UR4, 0x8, UR16 ;  /* 0x00000008040e78a5 */ /* 0x000fe4000f8e0010 */
[----:B------:R-:W-:Y:S01]  /*1610*/  IMAD.U32 R14, RZ, RZ, UR12 ;  /* 0x0000000cff0e7e24 */ /* 0x000fe2000f8e00ff */
[----:B------:R-:W-:Y:S01]  /*1620*/  MOV R15, UR13 ;  /* 0x0000000d000f7c02 */ /* 0x000fe20008000f00 */
[----:B------:R-:W-:Y:S01]  /*1630*/  IMAD.U32 R28, RZ, RZ, UR6 ;  /* 0x00000006ff1c7e24 */ /* 0x000fe2000f8e00ff */
[----:B------:R-:W-:-:S04]  /*1640*/  MOV R29, UR7 ;  /* 0x00000007001d7c02 */ /* 0x000fc80008000f00 */
        /* <DEDUP_REMOVED lines=43> */
.L_x_5:
[----:B------:R-:W-:Y:S05]  /*1900*/  BRA.U UP1, `(.L_x_3) ;  /* 0x0000000101687547 */ /* 0x000fea000b800000 */
[----:B------:R-:W-:Y:S02]  /*1910*/  UIMAD.WIDE.U32 UR8, UR4, 0x8, UR8 ;  /* 0x00000008040878a5 */ /* 0x000fe4000f8e0008 */
[----:B------:R-:W-:Y:S02]  /*1920*/  UIMAD.WIDE.U32 UR10, UR4, 0x8, UR10 ;  /* 0x00000008040a78a5 */ /* 0x000fe4000f8e000a */
[----:B------:R-:W-:Y:S02]  /*1930*/  UIMAD.WIDE.U32 UR4, UR4, 0x8, UR16 ;  /* 0x00000008040478a5 */ /* 0x000fe4000f8e0010 */
[----:B------:R-:W-:Y:S01]  /*1940*/  IMAD.U32 R20, RZ, RZ, UR8 ;  /* 0x00000008ff147e24 */ /* 0x000fe2000f8e00ff */
[----:B------:R-:W-:Y:S01]  /*1950*/  MOV R21, UR9 ;  /* 0x0000000900157c02 */ /* 0x000fe20008000f00 */
[----:B------:R-:W-:Y:S01]  /*1960*/  IMAD.U32 R16, RZ, RZ, UR10 ;  /* 0x0000000aff107e24 */ /* 0x000fe2000f8e00ff */
[----:B------:R-:W-:Y:S01]  /*1970*/  MOV R17, UR11 ;  /* 0x0000000b00117c02 */ /* 0x000fe20008000f00 */
[----:B------:R-:W-:Y:S01]  /*1980*/  IMAD.U32 R14, RZ, RZ, UR4 ;  /* 0x00000004ff0e7e24 */ /* 0x000fe2000f8e00ff */
[----:B------:R-:W-:-:S02]  /*1990*/  MOV R15, UR5 ;  /* 0x00000005000f7c02 */ /* 0x000fc40008000f00 */
[----:B------:R-:W2:Y:S04]  /*19a0*/  LDG.E.64 R20, desc[UR22][R20.64] ;  /* 0x0000001614147981 */ /* 0x000ea8000c1e1b00 */
[----:B------:R-:W3:Y:S04]  /*19b0*/  LDG.E.64 R16, desc[UR22][R16.64] ;  /* 0x0000001610107981 */ /* 0x000ee8000c1e1b00 */
[----:B------:R-:W4:Y:S01]  /*19c0*/  LDG.E.64 R14, desc[UR22][R14.64] ;  /* 0x000000160e0e7981 */ /* 0x000f22000c1e1b00 */
[--C-:B--2--5:R-:W-:Y:S02]  /*19d0*/  DADD R2, R2, -R20.reuse ;  /* 0x0000000002027229 */ /* 0x124fe40000000814 */
[----:B------:R-:W-:-:S02]  /*19e0*/  DADD R8, R8, -R20 ;  /* 0x0000000008087229 */ /* 0x000fc40000000814 */
[--C-:B---3--:R-:W-:Y:S02]  /*19f0*/  DADD R4, R4, -R16.reuse ;  /* 0x0000000004047229 */ /* 0x108fe40000000810 */
[----:B------:R-:W-:Y:S02]  /*1a00*/  DADD R10, R10, -R16 ;  /* 0x000000000a0a7229 */ /* 0x000fe40000000810 */
[--C-:B----4-:R-:W-:Y:S02]  /*1a10*/  DADD R6, R6, -R14.reuse ;  /* 0x0000000006067229 */ /* 0x110fe4000000080e */
[----:B------:R-:W-:Y:S02]  /*1a20*/  DADD R12, R12, -R14 ;  /* 0x000000000c0c7229 */ /* 0x000fe4000000080e */
[----:B------:R-:W-:Y:S02]  /*1a30*/  DADD R2, |R2|, |R4| ;  /* 0x0000000002027229 */ /* 0x000fe40000000604 */
[----:B------:R-:W-:-:S06]  /*1a40*/  DADD R8, |R8|, |R10| ;  /* 0x0000000008087229 */ /* 0x000fcc000000060a */
[----:B------:R-:W-:Y:S02]  /*1a50*/  DADD R2, R2, |R6| ;  /* 0x0000000002027229 */ /* 0x000fe40000000406 */
[----:B------:R-:W-:-:S08]  /*1a60*/  DADD R8, R8, |R12| ;  /* 0x0000000008087229 */ /* 0x000fd0000000040c */
[----:B------:R-:W-:-:S06]  /*1a70*/  DSETP.GEU.AND P0, PT, R2, R8, PT ;  /* 0x000000080200722a */ /* 0x000fcc0003f0e000 */
[----:B------:R-:W-:Y:S02]  /*1a80*/  FSEL R2, R2, R8, !P0 ;  /* 0x0000000802027208 */ /* 0x000fe40004000000 */
[----:B------:R-:W-:-:S06]  /*1a90*/  FSEL R3, R3, R9, !P0 ;  /* 0x0000000903037208 */ /* 0x000fcc0004000000 */
[----:B------:R-:W-:-:S11]  /*1aa0*/  DADD R18, R18, R2 ;  /* 0x0000000012127229 */ /* 0x000fd60000000002 */
.L_x_3:
[----:B-----5:R-:W0:Y:S02]  /*1ab0*/  LDC.64 R2, c[0x0][0x398] ;  /* 0x0000e600ff027b82 */ /* 0x020e240000000a00 */
[----:B0-----:R-:W-:-:S06]  /*1ac0*/  IMAD.WIDE.U32 R2, R0, 0x8, R2 ;  /* 0x0000000800027825 */ /* 0x001fcc00078e0002 */
[----:B------:R-:W2:Y:S02]  /*1ad0*/  LDG.E.64 R2, desc[UR22][R2.64] ;  /* 0x0000001602027981 */ /* 0x000ea4000c1e1b00 */
[----:B--2---:R-:W-:-:S05]  /*1ae0*/  IMAD.WIDE R4, R23, 0x8, R2 ;  /* 0x0000000817047825 */ /* 0x004fca00078e0202 */
[----:B------:R-:W-:Y:S01]  /*1af0*/  STG.E.64 desc[UR22][R4.64], R18 ;  /* 0x0000001204007986 */ /* 0x000fe2000c101b16 */
[----:B------:R-:W-:Y:S05]  /*1b00*/  EXIT ;  /* 0x000000000000794d */ /* 0x000fea0003800000 */
.L_x_0:
[----:B------:R-:W1:Y:S02]  /*1b10*/  LDC.64 R2, c[0x0][0x398] ;  /* 0x0000e600ff027b82 */ /* 0x000e640000000a00 */
[----:B-1----:R-:W-:-:S05]  /*1b20*/  IMAD.WIDE.U32 R4, R0, 0x8, R2 ;  /* 0x0000000800047825 */ /* 0x002fca00078e0002 */
[----:B0-----:R-:W2:Y:S02]  /*1b30*/  LDG.E.64 R2, desc[UR22][R4.64] ;  /* 0x0000001604027981 */ /* 0x001ea4000c1e1b00 */
[----:B--2---:R-:W-:-:S05]  /*1b40*/  IMAD.WIDE.U32 R2, R0, 0x8, R2 ;  /* 0x0000000800027825 */ /* 0x004fca00078e0002 */
[----:B------:R-:W-:Y:S01]  /*1b50*/  STG.E.64 desc[UR22][R2.64], RZ ;  /* 0x000000ff02007986 */ /* 0x000fe2000c101b16 */
[----:B------:R-:W-:Y:S05]  /*1b60*/  EXIT ;  /* 0x000000000000794d */ /* 0x000fea0003800000 */
.L_x_6:
[----:B------:R-:W-:-:S00]  /*1b70*/  BRA `(.L_x_6) ;  /* 0xfffffffc00fc7947 */ /* 0x000fc0000383ffff */
[----:B------:R-:W-:-:S00]  /*1b80*/  NOP ;  /* 0x0000000000007918 */ /* 0x000fc00000000000 */
[----:B------:R-:W-:-:S00]  /*1b90*/  NOP ;  /* 0x0000000000007918 */ /* 0x000fc00000000000 */
[----:B------:R-:W-:-:S00]  /*1ba0*/  NOP ;  /* 0x0000000000007918 */ /* 0x000fc00000000000 */
[----:B------:R-:W-:-:S00]  /*1bb0*/  NOP ;  /* 0x0000000000007918 */ /* 0x000fc00000000000 */
[----:B------:R-:W-:-:S00]  /*1bc0*/  NOP ;  /* 0x0000000000007918 */ /* 0x000fc00000000000 */
[----:B------:R-:W-:-:S00]  /*1bd0*/  NOP ;  /* 0x0000000000007918 */ /* 0x000fc00000000000 */
[----:B------:R-:W-:-:S00]  /*1be0*/  NOP ;  /* 0x0000000000007918 */ /* 0x000fc00000000000 */
[----:B------:R-:W-:-:S00]  /*1bf0*/  NOP ;  /* 0x0000000000007918 */ /* 0x000fc00000000000 */
.L_x_7:


//--------------------- .nv.shared.reserved.0     --------------------------
	.section	.nv.shared.reserved.0,"aw",@nobits
	.weak		__nv_reservedSMEM_offset_0_alias
	.size		__nv_reservedSMEM_offset_0_alias, 0, 64
	.other		__nv_reservedSMEM_offset_0_alias,@"STO_CUDA_RESERVED_SHARED STV_DEFAULT"
__nv_reservedSMEM_offset_0_alias:
	.zero		0
	.zero		64


//--------------------- .nv.constant0.Kmed        --------------------------
	.section	.nv.constant0.Kmed,"a",@progbits
	.sectionflags	@""
	.align	4
.nv.constant0.Kmed:
	.zero		932


//--------------------- SYMBOLS --------------------------

	.type		.nv.reservedSmem.offset0,@object
	.size		.nv.reservedSmem.offset0,0x4
